	.version 1.1
	.target compute_10, map_f64_to_f32
	// compiled with /home/mmurphy/sw/compiler/gpgpu/open64/src/targia3264_nvisa/lib//be
	// nvopencc built on 2008-02-15

	.reg .u32 %ra<17>;
	.reg .u64 %rda<17>;
	.reg .f32 %fa<17>;
	.reg .f64 %fda<17>;
	.reg .u32 %rv<5>;
	.reg .u64 %rdv<5>;
	.reg .f32 %fv<5>;
	.reg .f64 %fdv<5>;


	//-----------------------------------------------------------
	// Compiling loop11.i (/tmp/ccBI#.o2OcVW)
	//-----------------------------------------------------------

	//-----------------------------------------------------------
	// Options:
	//-----------------------------------------------------------
	//  Target:ptx, ISA:compute_10, Endian:little, Pointer Size:64
	//  -O3	(Optimization level)
	//  -g0	(Debug level)
	//  -m2	(Report advisories)
	//-----------------------------------------------------------

	.file	1	"loop11.i"

	.shared .align 4 .b8 data1[4096];
	.shared .align 4 .b8 data2[4096];
	.shared .align 4 .b8 data3[4096];

	.entry doit
	{
	.reg .u32 %r<30>;
	.reg .u64 %rd<23>;
	.reg .f32 %f<50>;
	.reg .pred %p<5>;
	.loc	1	10	0
$LBB1_doit:
	.loc	1	16	0
	mov.s32 	%r1, %r2;            	// 
	mov.s32 	%r3, %r1;            	// 
	mov.s32 	%r4, %r5;            	// 
	setp.ge.s32 	%p1, %r1, %r4;   	// 
	@%p1 bra 	$Lt_0_9;            	// 
	mov.u64 	%rd1, data1;         	// 
	mov.u64 	%rd2, data2;         	// 
	sub.s64 	%rd3, %rd2, %rd1;    	// 
	div.s64 	%rd4, %rd3, 4;       	// 
	cvt.s32.s64 	%r6, %rd4;       	// 
	mov.u64 	%rd5, data3;         	// 
	sub.s64 	%rd6, %rd5, %rd1;    	// 
	div.s64 	%rd7, %rd6, 4;       	// 
	cvt.s32.s64 	%r7, %rd7;       	// 
	sub.s32 	%r8, %r4, %r1;       	// 
	add.s32 	%r9, %r8, 3;         	// 
	shr.s32 	%r10, %r9, 31;       	// 
	mov.s32 	%r11, 3;             	// 
	and.b32 	%r12, %r10, %r11;    	// 
	add.s32 	%r13, %r12, %r9;     	// 
	shr.s32 	%r14, %r13, 2;       	// 
	mov.s32 	%r15, %r14;          	// 
	mov.s32 	%r16, %r17;          	// 
	sub.s32 	%r18, %r1, %r16;     	// 
	sub.s32 	%r19, %r4, %r16;     	// 
	cvt.s64.s32 	%rd8, %r18;      	// 
	add.s32 	%r20, %r1, %r16;     	// 
	cvt.s64.s32 	%rd9, %r20;      	// 
	mul.lo.u64 	%rd10, %rd9, 32;  	// 
	mov.s32 	%r21, %r15;          	// 
$Lt_0_11:
 //<loop> Loop body line 16, nesting depth: 1, estimated iterations: unknown
	mov.s32 	%r22, %r14;          	// 
	mov.s32 	%r23, %r18;          	// 
	add.u64 	%rd11, %rd8, %rd10;  	// 
	mul.lo.u64 	%rd12, %rd11, 4;  	// 
	add.u64 	%rd13, %rd1, %rd12;  	// 
	add.s32 	%r24, %r6, %r1;      	// 
	sub.s32 	%r25, %r24, %r16;    	// 
	cvt.s64.s32 	%rd14, %r25;     	// 
	add.u64 	%rd15, %rd14, %rd10; 	// 
	mul.lo.u64 	%rd16, %rd15, 4;  	// 
	add.u64 	%rd17, %rd1, %rd16;  	// 
	add.s32 	%r26, %r7, %r1;      	// 
	sub.s32 	%r27, %r26, %r16;    	// 
	cvt.s64.s32 	%rd18, %r27;     	// 
	add.u64 	%rd19, %rd18, %rd10; 	// 
	mul.lo.u64 	%rd20, %rd19, 4;  	// 
	add.u64 	%rd21, %rd1, %rd20;  	// 
 //<loop> Part of loop body line 16, head labeled $Lt_0_11
	mov.s32 	%r28, %r22;          	// 
$Lt_0_14:
 //<loop> Loop body line 16, nesting depth: 2, estimated iterations: unknown
	.loc	1	19	0
	ld.shared.f32 	%f1, [%rd17+0];	// id:292 data1+0x0
	ld.shared.f32 	%f2, [%rd21+0];	// id:293 data1+0x0
	mul.f32 	%f3, %f1, %f2;       	// 
	st.shared.f32 	[%rd13+0], %f3;	// id:294 data1+0x0
	.loc	1	20	0
	ld.shared.f32 	%f4, [%rd17+4];	// id:295 data1+0x0
	ld.shared.f32 	%f5, [%rd21+4];	// id:296 data1+0x0
	mul.f32 	%f6, %f4, %f5;       	// 
	st.shared.f32 	[%rd13+4], %f6;	// id:297 data1+0x0
	.loc	1	21	0
	ld.shared.f32 	%f7, [%rd17+8];	// id:298 data1+0x0
	ld.shared.f32 	%f8, [%rd21+8];	// id:299 data1+0x0
	mul.f32 	%f9, %f7, %f8;       	// 
	st.shared.f32 	[%rd13+8], %f9;	// id:300 data1+0x0
	.loc	1	22	0
	ld.shared.f32 	%f10, [%rd17+12];	// id:301 data1+0x0
	ld.shared.f32 	%f11, [%rd21+12];	// id:302 data1+0x0
	mul.f32 	%f12, %f10, %f11;    	// 
	st.shared.f32 	[%rd13+12], %f12;	// id:303 data1+0x0
	.loc	1	24	0
	ld.shared.f32 	%f13, [%rd17+128];	// id:304 data1+0x0
	ld.shared.f32 	%f14, [%rd21+128];	// id:305 data1+0x0
	mul.f32 	%f15, %f13, %f14;    	// 
	st.shared.f32 	[%rd13+128], %f15;	// id:306 data1+0x0
	.loc	1	25	0
	ld.shared.f32 	%f16, [%rd17+132];	// id:307 data1+0x0
	ld.shared.f32 	%f17, [%rd21+132];	// id:308 data1+0x0
	mul.f32 	%f18, %f16, %f17;    	// 
	st.shared.f32 	[%rd13+132], %f18;	// id:309 data1+0x0
	.loc	1	26	0
	ld.shared.f32 	%f19, [%rd17+136];	// id:310 data1+0x0
	ld.shared.f32 	%f20, [%rd21+136];	// id:311 data1+0x0
	mul.f32 	%f21, %f19, %f20;    	// 
	st.shared.f32 	[%rd13+136], %f21;	// id:312 data1+0x0
	.loc	1	27	0
	ld.shared.f32 	%f22, [%rd17+140];	// id:313 data1+0x0
	ld.shared.f32 	%f23, [%rd21+140];	// id:314 data1+0x0
	mul.f32 	%f24, %f22, %f23;    	// 
	st.shared.f32 	[%rd13+140], %f24;	// id:315 data1+0x0
	.loc	1	29	0
	ld.shared.f32 	%f25, [%rd17+256];	// id:316 data1+0x0
	ld.shared.f32 	%f26, [%rd21+256];	// id:317 data1+0x0
	mul.f32 	%f27, %f25, %f26;    	// 
	st.shared.f32 	[%rd13+256], %f27;	// id:318 data1+0x0
	.loc	1	30	0
	ld.shared.f32 	%f28, [%rd17+260];	// id:319 data1+0x0
	ld.shared.f32 	%f29, [%rd21+260];	// id:320 data1+0x0
	mul.f32 	%f30, %f28, %f29;    	// 
	st.shared.f32 	[%rd13+260], %f30;	// id:321 data1+0x0
	.loc	1	31	0
	ld.shared.f32 	%f31, [%rd17+264];	// id:322 data1+0x0
	ld.shared.f32 	%f32, [%rd21+264];	// id:323 data1+0x0
	mul.f32 	%f33, %f31, %f32;    	// 
	st.shared.f32 	[%rd13+264], %f33;	// id:324 data1+0x0
	.loc	1	32	0
	ld.shared.f32 	%f34, [%rd17+268];	// id:325 data1+0x0
	ld.shared.f32 	%f35, [%rd21+268];	// id:326 data1+0x0
	mul.f32 	%f36, %f34, %f35;    	// 
	st.shared.f32 	[%rd13+268], %f36;	// id:327 data1+0x0
	.loc	1	34	0
	ld.shared.f32 	%f37, [%rd17+384];	// id:328 data1+0x0
	ld.shared.f32 	%f38, [%rd21+384];	// id:329 data1+0x0
	mul.f32 	%f39, %f37, %f38;    	// 
	st.shared.f32 	[%rd13+384], %f39;	// id:330 data1+0x0
	.loc	1	35	0
	ld.shared.f32 	%f40, [%rd17+388];	// id:331 data1+0x0
	ld.shared.f32 	%f41, [%rd21+388];	// id:332 data1+0x0
	mul.f32 	%f42, %f40, %f41;    	// 
	st.shared.f32 	[%rd13+388], %f42;	// id:333 data1+0x0
	.loc	1	36	0
	ld.shared.f32 	%f43, [%rd17+392];	// id:334 data1+0x0
	ld.shared.f32 	%f44, [%rd21+392];	// id:335 data1+0x0
	mul.f32 	%f45, %f43, %f44;    	// 
	st.shared.f32 	[%rd13+392], %f45;	// id:336 data1+0x0
	.loc	1	37	0
	ld.shared.f32 	%f46, [%rd17+396];	// id:337 data1+0x0
	ld.shared.f32 	%f47, [%rd21+396];	// id:338 data1+0x0
	mul.f32 	%f48, %f46, %f47;    	// 
	st.shared.f32 	[%rd13+396], %f48;	// id:339 data1+0x0
	add.u64 	%rd21, %rd21, 16;    	// 
	add.u64 	%rd17, %rd17, 16;    	// 
	add.s32 	%r23, %r23, 4;       	// 
	add.u64 	%rd13, %rd13, 16;    	// 
	setp.lt.s32 	%p2, %r23, %r19; 	// 
	@%p2 bra 	$Lt_0_14;           	// 
 //<loop> Part of loop body line 16, head labeled $Lt_0_11
	add.s32 	%r3, %r3, 4;         	// 
	add.u64 	%rd10, %rd10, 128;   	// 
	setp.lt.s32 	%p3, %r3, %r4;   	// 
	@%p3 bra 	$Lt_0_11;           	// 
$Lt_0_9:
	.loc	1	41	0
	exit;                         	// 
$LDWend_doit:
	} // doit



// ===== COMPILED SASS (sm_100) =====

	.target	sm_100

	.elftype	@"ET_EXEC"


//--------------------- .note.nv.tkinfo           --------------------------
	.section	.note.nv.tkinfo,"",@"SHT_NOTE"
	.sectionflags	@"SHF_NOTE_NV_TKINFO"
	.tkinfo
        /*0018*/ 	.word	0x00000002
        /*0030*/ 	.string	""
        /*0030*/ 	.string	"ptxas"
        /*0030*/ 	.string	"Cuda compilation tools, release 13.0, V13.0.88"
        /*0030*/ 	.string	"Build cuda_13.0.r13.0/compiler.36424714_0"
        /*0030*/ 	.string	"-arch sm_100 "



//--------------------- .note.nv.cuinfo           --------------------------
	.section	.note.nv.cuinfo,"",@"SHT_NOTE"
	.sectionflags	@"SHF_NOTE_NV_CUINFO"
        /*0018*/ 	.short	0x0002
        /*001a*/ 	.short	0x000a
        /*001c*/ 	.short	0x0082
	.zero		2


//--------------------- .nv.info                  --------------------------
	.section	.nv.info,"",@"SHT_CUDA_INFO"
	.align	4


	//----- nvinfo : EIATTR_REGCOUNT
	.align		4
        /*0000*/ 	.byte	0x04, 0x2f
        /*0002*/ 	.short	(.L_1 - .L_0)
	.align		4
.L_0:
        /*0004*/ 	.word	index@(doit)
        /*0008*/ 	.word	0x00000016


	//----- nvinfo : EIATTR_FRAME_SIZE
	.align		4
.L_1:
        /*000c*/ 	.byte	0x04, 0x11
        /*000e*/ 	.short	(.L_3 - .L_2)
	.align		4
.L_2:
        /*0010*/ 	.word	index@($__internal_0_$__cuda_sm20_div_s64)
        /*0014*/ 	.word	0x00000000


	//----- nvinfo : EIATTR_FRAME_SIZE
	.align		4
.L_3:
        /*0018*/ 	.byte	0x04, 0x11
        /*001a*/ 	.short	(.L_5 - .L_4)
	.align		4
.L_4:
        /*001c*/ 	.word	index@(doit)
        /*0020*/ 	.word	0x00000000


	//----- nvinfo : EIATTR_MIN_STACK_SIZE
	.align		4
.L_5:
        /*0024*/ 	.byte	0x04, 0x12
        /*0026*/ 	.short	(.L_7 - .L_6)
	.align		4
.L_6:
        /*0028*/ 	.word	index@(doit)
        /*002c*/ 	.word	0x00000000
.L_7:


//--------------------- .nv.compat                --------------------------
	.section	.nv.compat,"",@"SHT_CUDA_COMPAT_INFO"
	.align	4
        /*0000*/ 	.byte	0x02, 0x09, 0x00, 0x00, 0x02, 0x02, 0x01, 0x00, 0x02, 0x05, 0x05, 0x00, 0x03, 0x07, 0x01, 0x01
        /*0010*/ 	.byte	0x02, 0x03, 0x00, 0x00, 0x02, 0x06, 0x01, 0x00, 0x04, 0x0b, 0x08, 0x00, 0x09, 0x00, 0x00, 0x00
        /*0020*/ 	.byte	0x00, 0x00, 0x00, 0x00


//--------------------- .nv.info.doit             --------------------------
	.section	.nv.info.doit,"",@"SHT_CUDA_INFO"
	.sectionflags	@""
	.align	4


	//----- nvinfo : EIATTR_CUDA_API_VERSION
	.align		4
        /*0000*/ 	.byte	0x04, 0x37
        /*0002*/ 	.short	(.L_9 - .L_8)
.L_8:
        /*0004*/ 	.word	0x00000082


	//----- nvinfo : EIATTR_SPARSE_MMA_MASK
	.align		4
.L_9:
        /*0008*/ 	.byte	0x03, 0x50
        /*000a*/ 	.short	0x0000


	//----- nvinfo : EIATTR_MAXREG_COUNT
	.align		4
        /*000c*/ 	.byte	0x03, 0x1b
        /*000e*/ 	.short	0x00ff


	//----- nvinfo : EIATTR_MERCURY_ISA_VERSION
	.align		4
        /*0010*/ 	.byte	0x03, 0x5f
        /*0012*/ 	.short	0x0101


	//----- nvinfo : EIATTR_VRC_CTA_INIT_COUNT
	.align		4
        /*0014*/ 	.byte	0x02, 0x4a
	.zero		1
	.zero		1


	//----- nvinfo : EIATTR_EXIT_INSTR_OFFSETS
	.align		4
        /*0018*/ 	.byte	0x04, 0x1c
        /*001a*/ 	.short	(.L_11 - .L_10)


	//   ....[0]....
.L_10:
        /*001c*/ 	.word	0x00000010


	//   ....[1]....
        /*0020*/ 	.word	0x000006c0


	//----- nvinfo : EIATTR_CRS_STACK_SIZE
	.align		4
.L_11:
        /*0024*/ 	.byte	0x04, 0x1e
        /*0026*/ 	.short	(.L_13 - .L_12)
.L_12:
        /*0028*/ 	.word	0x00000000


	//----- nvinfo : EIATTR_SW_WAR
	.align		4
.L_13:
        /*002c*/ 	.byte	0x04, 0x36
        /*002e*/ 	.short	(.L_15 - .L_14)
.L_14:
        /*0030*/ 	.word	0x00000008
.L_15:


//--------------------- .nv.callgraph             --------------------------
	.section	.nv.callgraph,"",@"SHT_CUDA_CALLGRAPH"
	.align	4
	.sectionentsize	8
	.align		4
        /*0000*/ 	.word	0x00000000
	.align		4
        /*0004*/ 	.word	0xffffffff
	.align		4
        /*0008*/ 	.word	0x00000000
	.align		4
        /*000c*/ 	.word	0xfffffffe
	.align		4
        /*0010*/ 	.word	0x00000000
	.align		4
        /*0014*/ 	.word	0xfffffffd
	.align		4
        /*0018*/ 	.word	0x00000000
	.align		4
        /*001c*/ 	.word	0xfffffffc


//--------------------- .text.doit                --------------------------
	.section	.text.doit,"ax",@progbits
	.align	128
.text.doit:
        .type           doit,@function
        .size           doit,(.L_x_3 - doit)
        .other          doit,@"STO_CUDA_ENTRY STV_DEFAULT"
doit:
[----:B------:R-:W-:-:S13]  /*0000*/  ISETP.GE.AND P0, PT, R0, R0, PT ;  /* 0x000000000000720c */ /* 0x000fda0003f06270 */
[----:B------:R-:W-:Y:S05]  /*0010*/  @P0 EXIT ;  /* 0x000000000000094d */ /* 0x000fea0003800000 */
[----:B------:R-:W0:Y:S01]  /*0020*/  S2R R7, SR_CgaCtaId ;  /* 0x0000000000077919 */ /* 0x000e220000008800 */
[----:B------:R-:W-:Y:S01]  /*0030*/  MOV R3, 0x400 ;  /* 0x0000040000037802 */ /* 0x000fe20000000f00 */
[----:B------:R-:W-:Y:S02]  /*0040*/  HFMA2 R5, -RZ, RZ, 0, 0 ;  /* 0x00000000ff057431 */ /* 0x000fe400000001ff */
[----:B------:R-:W-:Y:S01]  /*0050*/  IMAD.MOV.U32 R4, RZ, RZ, 0x4 ;  /* 0x00000004ff047424 */ /* 0x000fe200078e00ff */
[----:B------:R-:W-:Y:S01]  /*0060*/  MOV R6, 0xd0 ;  /* 0x000000d000067802 */ /* 0x000fe20000000f00 */
[----:B------:R-:W-:Y:S01]  /*0070*/  VIADD R0, R3, 0x1000 ;  /* 0x0000100003007836 */ /* 0x000fe20000000000 */
[----:B0-----:R-:W-:-:S04]  /*0080*/  LEA R2, R7, R3, 0x18 ;  /* 0x0000000307027211 */ /* 0x001fc800078ec0ff */
[----:B------:R-:W-:-:S04]  /*0090*/  LEA R7, R7, R0, 0x18 ;  /* 0x0000000007077211 */ /* 0x000fc800078ec0ff */
[----:B------:R-:W-:-:S05]  /*00a0*/  IADD3 R7, P0, PT, -R2, R7, RZ ;  /* 0x0000000702077210 */ /* 0x000fca0007f1e1ff */
[----:B------:R-:W-:-:S08]  /*00b0*/  IMAD.X R8, RZ, RZ, -0x1, P0 ;  /* 0xffffffffff087424 */ /* 0x000fd000000e06ff */
[----:B------:R-:W-:Y:S05]  /*00c0*/  CALL.REL.NOINC `($__internal_0_$__cuda_sm20_div_s64) ;  /* 0x0000000400807944 */ /* 0x000fea0003c00000 */
[----:B------:R-:W0:Y:S01]  /*00d0*/  S2R R6, SR_CgaCtaId ;  /* 0x0000000000067919 */ /* 0x000e220000008800 */
[----:B------:R-:W-:-:S04]  /*00e0*/  IADD3 R3, PT, PT, R3, 0x2000, RZ ;  /* 0x0000200003037810 */ /* 0x000fc80007ffe0ff */
[----:B0-----:R-:W-:Y:S02]  /*00f0*/  LEA R3, R6, R3, 0x18 ;  /* 0x0000000306037211 */ /* 0x001fe400078ec0ff */
[----:B------:R-:W-:Y:S02]  /*0100*/  MOV R6, 0x150 ;  /* 0x0000015000067802 */ /* 0x000fe40000000f00 */
[----:B------:R-:W-:Y:S01]  /*0110*/  IADD3 R7, P0, PT, -R2, R3, RZ ;  /* 0x0000000302077210 */ /* 0x000fe20007f1e1ff */
[----:B------:R-:W-:-:S03]  /*0120*/  IMAD.MOV.U32 R3, RZ, RZ, R0 ;  /* 0x000000ffff037224 */ /* 0x000fc600078e0000 */
[----:B------:R-:W-:-:S09]  /*0130*/  IADD3.X R8, PT, PT, RZ, -0x1, RZ, P0, !PT ;  /* 0xffffffffff087810 */ /* 0x000fd200007fe4ff */
[----:B------:R-:W-:Y:S05]  /*0140*/  CALL.REL.NOINC `($__internal_0_$__cuda_sm20_div_s64) ;  /* 0x0000000400607944 */ /* 0x000fea0003c00000 */
[----:B------:R-:W-:Y:S01]  /*0150*/  IMAD.IADD R4, R4, 0x1, R4 ;  /* 0x0000000104047824 */ /* 0x000fe200078e0204 */
[----:B------:R-:W-:Y:S01]  /*0160*/  IADD3 R1, PT, PT, R1, -R1, RZ ;  /* 0x8000000101017210 */ /* 0x000fe20007ffe0ff */
[----:B------:R-:W-:Y:S02]  /*0170*/  UIADD3 UR5, UPT, UPT, UR5, -UR5, URZ ;  /* 0x8000000505057290 */ /* 0x000fe4000fffe0ff */
[----:B------:R-:W-:-:S10]  /*0180*/  IMAD.SHL.U32 R4, R4, 0x20, RZ ;  /* 0x0000002004047824 */ /* 0x000fd400078e00ff */
.L_x_1:
[----:B------:R-:W-:Y:S01]  /*0190*/  IADD3 R5, PT, PT, -R0, R3, R0 ;  /* 0x0000000300057210 */ /* 0x000fe20007ffe100 */
[----:B------:R-:W-:Y:S01]  /*01a0*/  UIADD3 UR4, UPT, UPT, UR4, 0x4, URZ ;  /* 0x0000000404047890 */ /* 0x000fe2000fffe0ff */
[----:B------:R-:W-:Y:S01]  /*01b0*/  IADD3 R7, PT, PT, -R7, R0, R7 ;  /* 0x0000000007077210 */ /* 0x000fe20007ffe107 */
[----:B------:R-:W-:Y:S01]  /*01c0*/  IMAD.MOV.U32 R8, RZ, RZ, R1 ;  /* 0x000000ffff087224 */ /* 0x000fe200078e0001 */
[-C--:B------:R-:W-:Y:S01]  /*01d0*/  IADD3 R9, PT, PT, R1, R4.reuse, RZ ;  /* 0x0000000401097210 */ /* 0x080fe20007ffe0ff */
[----:B------:R-:W-:Y:S01]  /*01e0*/  IMAD.IADD R5, R5, 0x1, R4 ;  /* 0x0000000105057824 */ /* 0x000fe200078e0204 */
[----:B------:R-:W-:Y:S01]  /*01f0*/  IADD3 R7, PT, PT, R7, R4, RZ ;  /* 0x0000000407077210 */ /* 0x000fe20007ffe0ff */
[----:B------:R-:W-:Y:S02]  /*0200*/  UISETP.GE.AND UP0, UPT, UR4, UR5, UPT ;  /* 0x000000050400728c */ /* 0x000fe4000bf06270 */
[--C-:B------:R-:W-:Y:S02]  /*0210*/  IMAD R6, R9, 0x4, R2.reuse ;  /* 0x0000000409067824 */ /* 0x100fe400078e0202 */
[----:B------:R-:W-:-:S02]  /*0220*/  IMAD R5, R5, 0x4, R2 ;  /* 0x0000000405057824 */ /* 0x000fc400078e0202 */
[----:B------:R-:W-:-:S07]  /*0230*/  IMAD R7, R7, 0x4, R2 ;  /* 0x0000000407077824 */ /* 0x000fce00078e0202 */
.L_x_0:
[----:B------:R-:W-:Y:S01]  /*0240*/  LDS R9, [R5] ;  /* 0x0000000005097984 */ /* 0x000fe20000000800 */
[----:B------:R-:W-:-:S03]  /*0250*/  IADD3 R8, PT, PT, R8, 0x4, RZ ;  /* 0x0000000408087810 */ /* 0x000fc60007ffe0ff */
[----:B------:R-:W0:Y:S01]  /*0260*/  LDS R10, [R7] ;  /* 0x00000000070a7984 */ /* 0x000e220000000800 */
[----:B------:R-:W-:Y:S01]  /*0270*/  ISETP.GE.AND P0, PT, R8, UR5, PT ;  /* 0x0000000508007c0c */ /* 0x000fe2000bf06270 */
[----:B0-----:R-:W-:-:S05]  /*0280*/  FMUL.FTZ R9, R9, R10 ;  /* 0x0000000a09097220 */ /* 0x001fca0000410000 */
[----:B------:R-:W-:Y:S04]  /*0290*/  STS [R6], R9 ;  /* 0x0000000906007388 */ /* 0x000fe80000000800 */
[----:B------:R-:W-:Y:S04]  /*02a0*/  LDS R10, [R5+0x4] ;  /* 0x00000400050a7984 */ /* 0x000fe80000000800 */
[----:B------:R-:W0:Y:S02]  /*02b0*/  LDS R11, [R7+0x4] ;  /* 0x00000400070b7984 */ /* 0x000e240000000800 */
[----:B0-----:R-:W-:-:S05]  /*02c0*/  FMUL.FTZ R11, R10, R11 ;  /* 0x0000000b0a0b7220 */ /* 0x001fca0000410000 */
[----:B------:R-:W-:Y:S04]  /*02d0*/  STS [R6+0x4], R11 ;  /* 0x0000040b06007388 */ /* 0x000fe80000000800 */
        /* <DEDUP_REMOVED lines=52> */
[----:B------:R0:W-:Y:S04]  /*0620*/  LDS R10, [R5+0x18c] ;  /* 0x00018c00050a7984 */ /* 0x0001e80000000800 */
[----:B------:R1:W2:Y:S01]  /*0630*/  LDS R15, [R7+0x18c] ;  /* 0x00018c00070f7984 */ /* 0x0002a20000000800 */
[----:B0-----:R-:W-:Y:S01]  /*0640*/  VIADD R5, R5, 0x10 ;  /* 0x0000001005057836 */ /* 0x001fe20000000000 */
[----:B-1----:R-:W-:Y:S01]  /*0650*/  IADD3 R7, PT, PT, R7, 0x10, RZ ;  /* 0x0000001007077810 */ /* 0x002fe20007ffe0ff */
[----:B--2---:R-:W-:-:S05]  /*0660*/  FMUL.FTZ R15, R10, R15 ;  /* 0x0000000f0a0f7220 */ /* 0x004fca0000410000 */
[----:B------:R0:W-:Y:S02]  /*0670*/  STS [R6+0x18c], R15 ;  /* 0x00018c0f06007388 */ /* 0x0001e40000000800 */
[----:B0-----:R-:W-:Y:S01]  /*0680*/  VIADD R6, R6, 0x10 ;  /* 0x0000001006067836 */ /* 0x001fe20000000000 */
[----:B------:R-:W-:Y:S06]  /*0690*/  @!P0 BRA `(.L_x_0) ;  /* 0xfffffff800e88947 */ /* 0x000fec000383ffff */
[----:B------:R-:W-:Y:S01]  /*06a0*/  IADD3 R4, PT, PT, R4, 0x80, RZ ;  /* 0x0000008004047810 */ /* 0x000fe20007ffe0ff */
[----:B------:R-:W-:Y:S06]  /*06b0*/  BRA.U !UP0, `(.L_x_1) ;  /* 0xfffffff908b47547 */ /* 0x000fec000b83ffff */
[----:B------:R-:W-:Y:S05]  /*06c0*/  EXIT ;  /* 0x000000000000794d */ /* 0x000fea0003800000 */
        .weak           $__internal_0_$__cuda_sm20_div_s64
        .type           $__internal_0_$__cuda_sm20_div_s64,@function
        .size           $__internal_0_$__cuda_sm20_div_s64,(.L_x_3 - $__internal_0_$__cuda_sm20_div_s64)
$__internal_0_$__cuda_sm20_div_s64:
[----:B------:R-:W-:Y:S02]  /*06d0*/  IADD3 R1, P1, PT, -R4, RZ, RZ ;  /* 0x000000ff04017210 */ /* 0x000fe40007f3e1ff */
[----:B------:R-:W-:Y:S02]  /*06e0*/  ISETP.GE.AND P0, PT, R5, RZ, PT ;  /* 0x000000ff0500720c */ /* 0x000fe40003f06270 */
[----:B------:R-:W-:Y:S01]  /*06f0*/  ISETP.GE.AND P3, PT, R8, RZ, PT ;  /* 0x000000ff0800720c */ /* 0x000fe20003f66270 */
[----:B------:R-:W-:Y:S01]  /*0700*/  IMAD.X R10, RZ, RZ, ~R5, P1 ;  /* 0x000000ffff0a7224 */ /* 0x000fe200008e0e05 */
[----:B------:R-:W-:-:S04]  /*0710*/  SEL R0, R1, R4, !P0 ;  /* 0x0000000401007207 */ /* 0x000fc80004000000 */
[----:B------:R-:W-:-:S04]  /*0720*/  SEL R1, R10, R5, !P0 ;  /* 0x000000050a017207 */ /* 0x000fc80004000000 */
[----:B------:R-:W0:Y:S08]  /*0730*/  I2F.U64.RP R9, R0 ;  /* 0x0000000000097312 */ /* 0x000e300000309000 */
[----:B0-----:R-:W0:Y:S02]  /*0740*/  MUFU.RCP R9, R9 ;  /* 0x0000000900097308 */ /* 0x001e240000001000 */
[----:B0-----:R-:W-:-:S06]  /*0750*/  IADD3 R10, PT, PT, R9, 0x1ffffffe, RZ ;  /* 0x1ffffffe090a7810 */ /* 0x001fcc0007ffe0ff */
[----:B------:R-:W0:Y:S02]  /*0760*/  F2I.U64.TRUNC R10, R10 ;  /* 0x0000000a000a7311 */ /* 0x000e24000020d800 */
[----:B0-----:R-:W-:-:S04]  /*0770*/  IMAD.WIDE.U32 R12, R10, R0, RZ ;  /* 0x000000000a0c7225 */ /* 0x001fc800078e00ff */
[----:B------:R-:W-:Y:S01]  /*0780*/  IMAD R13, R10, R1, R13 ;  /* 0x000000010a0d7224 */ /* 0x000fe200078e020d */
[----:B------:R-:W-:-:S03]  /*0790*/  IADD3 R15, P0, PT, RZ, -R12, RZ ;  /* 0x8000000cff0f7210 */ /* 0x000fc60007f1e0ff */
[----:B------:R-:W-:Y:S02]  /*07a0*/  IMAD R13, R11, R0, R13 ;  /* 0x000000000b0d7224 */ /* 0x000fe400078e020d */
[----:B------:R-:W-:-:S04]  /*07b0*/  IMAD.HI.U32 R12, R10, R15, RZ ;  /* 0x0000000f0a0c7227 */ /* 0x000fc800078e00ff */
[----:B------:R-:W-:Y:S01]  /*07c0*/  IMAD.X R17, RZ, RZ, ~R13, P0 ;  /* 0x000000ffff117224 */ /* 0x000fe200000e0e0d */
[----:B------:R-:W-:-:S03]  /*07d0*/  MOV R13, R10 ;  /* 0x0000000a000d7202 */ /* 0x000fc60000000f00 */
[-C--:B------:R-:W-:Y:S02]  /*07e0*/  IMAD R19, R11, R17.reuse, RZ ;  /* 0x000000110b137224 */ /* 0x080fe400078e02ff */
[----:B------:R-:W-:-:S04]  /*07f0*/  IMAD.WIDE.U32 R12, P0, R10, R17, R12 ;  /* 0x000000110a0c7225 */ /* 0x000fc8000780000c */
[----:B------:R-:W-:-:S04]  /*0800*/  IMAD.HI.U32 R9, R11, R17, RZ ;  /* 0x000000110b097227 */ /* 0x000fc800078e00ff */
[----:B------:R-:W-:-:S04]  /*0810*/  IMAD.HI.U32 R12, P1, R11, R15, R12 ;  /* 0x0000000f0b0c7227 */ /* 0x000fc8000782000c */
[----:B------:R-:W-:Y:S01]  /*0820*/  IMAD.X R9, R9, 0x1, R11, P0 ;  /* 0x0000000109097824 */ /* 0x000fe200000e060b */
[----:B------:R-:W-:-:S04]  /*0830*/  IADD3 R13, P2, PT, R19, R12, RZ ;  /* 0x0000000c130d7210 */ /* 0x000fc80007f5e0ff */
[----:B------:R-:W-:Y:S01]  /*0840*/  IADD3.X R9, PT, PT, RZ, RZ, R9, P2, P1 ;  /* 0x000000ffff097210 */ /* 0x000fe200017e2409 */
[----:B------:R-:W-:-:S04]  /*0850*/  IMAD.WIDE.U32 R10, R13, R0, RZ ;  /* 0x000000000d0a7225 */ /* 0x000fc800078e00ff */
[----:B------:R-:W-:Y:S01]  /*0860*/  IMAD R11, R13, R1, R11 ;  /* 0x000000010d0b7224 */ /* 0x000fe200078e020b */
[----:B------:R-:W-:Y:S02]  /*0870*/  IADD3 R15, P0, PT, RZ, -R10, RZ ;  /* 0x8000000aff0f7210 */ /* 0x000fe40007f1e0ff */
[----:B------:R-:W-:Y:S01]  /*0880*/  IADD3 R10, P4, PT, RZ, -R7, RZ ;  /* 0x80000007ff0a7210 */ /* 0x000fe20007f9e0ff */
[----:B------:R-:W-:Y:S02]  /*0890*/  IMAD R11, R9, R0, R11 ;  /* 0x00000000090b7224 */ /* 0x000fe400078e020b */
[----:B------:R-:W-:Y:S01]  /*08a0*/  IMAD.HI.U32 R12, R13, R15, RZ ;  /* 0x0000000f0d0c7227 */ /* 0x000fe200078e00ff */
[----:B------:R-:W-:Y:S02]  /*08b0*/  SEL R7, R10, R7, !P3 ;  /* 0x000000070a077207 */ /* 0x000fe40005800000 */
[----:B------:R-:W-:-:S05]  /*08c0*/  IADD3.X R14, PT, PT, RZ, ~R11, RZ, P0, !PT ;  /* 0x8000000bff0e7210 */ /* 0x000fca00007fe4ff */
[----:B------:R-:W-:-:S04]  /*08d0*/  IMAD.WIDE.U32 R12, P0, R13, R14, R12 ;  /* 0x0000000e0d0c7225 */ /* 0x000fc8000780000c */
[C---:B------:R-:W-:Y:S02]  /*08e0*/  IMAD R11, R9.reuse, R14, RZ ;  /* 0x0000000e090b7224 */ /* 0x040fe400078e02ff */
[----:B------:R-:W-:-:S04]  /*08f0*/  IMAD.HI.U32 R12, P1, R9, R15, R12 ;  /* 0x0000000f090c7227 */ /* 0x000fc8000782000c */
[----:B------:R-:W-:Y:S01]  /*0900*/  IMAD.HI.U32 R14, R9, R14, RZ ;  /* 0x0000000e090e7227 */ /* 0x000fe200078e00ff */
[----:B------:R-:W-:-:S03]  /*0910*/  IADD3 R12, P2, PT, R11, R12, RZ ;  /* 0x0000000c0b0c7210 */ /* 0x000fc60007f5e0ff */
[----:B------:R-:W-:Y:S01]  /*0920*/  IMAD.X R11, RZ, RZ, ~R8, P4 ;  /* 0x000000ffff0b7224 */ /* 0x000fe200020e0e08 */
[----:B------:R-:W-:Y:S01]  /*0930*/  IADD3.X R9, PT, PT, R14, R9, RZ, P0, !PT ;  /* 0x000000090e097210 */ /* 0x000fe200007fe4ff */
[----:B------:R-:W-:-:S03]  /*0940*/  IMAD.HI.U32 R10, R12, R7, RZ ;  /* 0x000000070c0a7227 */ /* 0x000fc600078e00ff */
[-C--:B------:R-:W-:Y:S01]  /*0950*/  SEL R14, R11, R8.reuse, !P3 ;  /* 0x000000080b0e7207 */ /* 0x080fe20005800000 */
[----:B------:R-:W-:Y:S01]  /*0960*/  IMAD.MOV.U32 R11, RZ, RZ, RZ ;  /* 0x000000ffff0b7224 */ /* 0x000fe200078e00ff */
[----:B------:R-:W-:Y:S02]  /*0970*/  IADD3.X R9, PT, PT, RZ, RZ, R9, P2, P1 ;  /* 0x000000ffff097210 */ /* 0x000fe400017e2409 */
[----:B------:R-:W-:Y:S01]  /*0980*/  LOP3.LUT R8, R5, R8, RZ, 0x3c, !PT ;  /* 0x0000000805087212 */ /* 0x000fe200078e3cff */
[----:B------:R-:W-:-:S04]  /*0990*/  IMAD.WIDE.U32 R10, R12, R14, R10 ;  /* 0x0000000e0c0a7225 */ /* 0x000fc800078e000a */
[C---:B------:R-:W-:Y:S02]  /*09a0*/  IMAD R13, R9.reuse, R14, RZ ;  /* 0x0000000e090d7224 */ /* 0x040fe400078e02ff */
[----:B------:R-:W-:-:S04]  /*09b0*/  IMAD.HI.U32 R10, P0, R9, R7, R10 ;  /* 0x00000007090a7227 */ /* 0x000fc8000780000a */
[----:B------:R-:W-:Y:S01]  /*09c0*/  IMAD.HI.U32 R9, R9, R14, RZ ;  /* 0x0000000e09097227 */ /* 0x000fe200078e00ff */
[----:B------:R-:W-:-:S04]  /*09d0*/  IADD3 R13, P1, PT, R13, R10, RZ ;  /* 0x0000000a0d0d7210 */ /* 0x000fc80007f3e0ff */
[----:B------:R-:W-:Y:S01]  /*09e0*/  IADD3.X R9, PT, PT, R9, RZ, RZ, P0, !PT ;  /* 0x000000ff09097210 */ /* 0x000fe200007fe4ff */
[----:B------:R-:W-:-:S04]  /*09f0*/  IMAD.WIDE.U32 R10, R13, R0, RZ ;  /* 0x000000000d0a7225 */ /* 0x000fc800078e00ff */
[----:B------:R-:W-:Y:S01]  /*0a00*/  IMAD.X R9, RZ, RZ, R9, P1 ;  /* 0x000000ffff097224 */ /* 0x000fe200008e0609 */
[----:B------:R-:W-:Y:S01]  /*0a10*/  IADD3 R15, P1, PT, -R10, R7, RZ ;  /* 0x000000070a0f7210 */ /* 0x000fe20007f3e1ff */
[C---:B------:R-:W-:Y:S01]  /*0a20*/  IMAD R11, R13.reuse, R1, R11 ;  /* 0x000000010d0b7224 */ /* 0x040fe200078e020b */
[----:B------:R-:W-:Y:S02]  /*0a30*/  IADD3 R10, PT, PT, R13, 0x1, RZ ;  /* 0x000000010d0a7810 */ /* 0x000fe40007ffe0ff */
[-C--:B------:R-:W-:Y:S01]  /*0a40*/  ISETP.GE.U32.AND P0, PT, R15, R0.reuse, PT ;  /* 0x000000000f00720c */ /* 0x080fe20003f06070 */
[----:B------:R-:W-:-:S05]  /*0a50*/  IMAD R9, R9, R0, R11 ;  /* 0x0000000009097224 */ /* 0x000fca00078e020b */
[----:B------:R-:W-:Y:S02]  /*0a60*/  IADD3.X R11, PT, PT, ~R9, R14, RZ, P1, !PT ;  /* 0x0000000e090b7210 */ /* 0x000fe40000ffe5ff */
[----:B------:R-:W-:Y:S02]  /*0a70*/  IADD3 R7, P1, PT, R15, -R0, RZ ;  /* 0x800000000f077210 */ /* 0x000fe40007f3e0ff */
[----:B------:R-:W-:-:S03]  /*0a80*/  ISETP.GE.U32.AND.EX P0, PT, R11, R1, PT, P0 ;  /* 0x000000010b00720c */ /* 0x000fc60003f06100 */
[----:B------:R-:W-:Y:S01]  /*0a90*/  IMAD.X R9, R11, 0x1, ~R1, P1 ;  /* 0x000000010b097824 */ /* 0x000fe200008e0e01 */
[----:B------:R-:W-:Y:S02]  /*0aa0*/  SEL R7, R7, R15, P0 ;  /* 0x0000000f07077207 */ /* 0x000fe40000000000 */
[----:B------:R-:W-:Y:S02]  /*0ab0*/  SEL R13, R10, R13, P0 ;  /* 0x0000000d0a0d7207 */ /* 0x000fe40000000000 */
[----:B------:R-:W-:Y:S02]  /*0ac0*/  SEL R9, R9, R11, P0 ;  /* 0x0000000b09097207 */ /* 0x000fe40000000000 */
[----:B------:R-:W-:Y:S01]  /*0ad0*/  ISETP.GE.U32.AND P0, PT, R7, R0, PT ;  /* 0x000000000700720c */ /* 0x000fe20003f06070 */
[----:B------:R-:W-:Y:S01]  /*0ae0*/  VIADD R0, R13, 0x1 ;  /* 0x000000010d007836 */ /* 0x000fe20000000000 */
[----:B------:R-:W-:Y:S01]  /*0af0*/  ISETP.GE.AND P1, PT, R8, RZ, PT ;  /* 0x000000ff0800720c */ /* 0x000fe20003f26270 */
[----:B------:R-:W-:Y:S01]  /*0b00*/  HFMA2 R7, -RZ, RZ, 0, 0 ;  /* 0x00000000ff077431 */ /* 0x000fe200000001ff */
[----:B------:R-:W-:-:S04]  /*0b10*/  ISETP.GE.U32.AND.EX P0, PT, R9, R1, PT, P0 ;  /* 0x000000010900720c */ /* 0x000fc80003f06100 */
[----:B------:R-:W-:Y:S02]  /*0b20*/  SEL R0, R0, R13, P0 ;  /* 0x0000000d00007207 */ /* 0x000fe40000000000 */
[----:B------:R-:W-:Y:S02]  /*0b30*/  ISETP.NE.U32.AND P0, PT, R4, RZ, PT ;  /* 0x000000ff0400720c */ /* 0x000fe40003f05070 */
[-C--:B------:R-:W-:Y:S02]  /*0b40*/  IADD3 R1, PT, PT, RZ, -R0.reuse, RZ ;  /* 0x80000000ff017210 */ /* 0x080fe40007ffe0ff */
[----:B------:R-:W-:Y:S02]  /*0b50*/  ISETP.NE.AND.EX P0, PT, R5, RZ, PT, P0 ;  /* 0x000000ff0500720c */ /* 0x000fe40003f05300 */
[----:B------:R-:W-:-:S04]  /*0b60*/  SEL R0, R1, R0, !P1 ;  /* 0x0000000001007207 */ /* 0x000fc80004800000 */
[----:B------:R-:W-:Y:S01]  /*0b70*/  SEL R0, R0, 0xffffffff, P0 ;  /* 0xffffffff00007807 */ /* 0x000fe20000000000 */
[----:B------:R-:W-:Y:S06]  /*0b80*/  RET.REL.NODEC R6 `(doit) ;  /* 0xfffffff4061c7950 */ /* 0x000fec0003c3ffff */
.L_x_2:
[----:B------:R-:W-:-:S00]  /*0b90*/  BRA `(.L_x_2) ;  /* 0xfffffffc00fc7947 */ /* 0x000fc0000383ffff */
[----:B------:R-:W-:-:S00]  /*0ba0*/  NOP ;  /* 0x0000000000007918 */ /* 0x000fc00000000000 */
        /* <DEDUP_REMOVED lines=13> */
.L_x_3:


//--------------------- .nv.shared.doit           --------------------------
	.section	.nv.shared.doit,"aw",@nobits
	.sectionflags	@""
	.align	4
.nv.shared.doit:
	.zero		13312


//--------------------- .nv.shared.reserved.0     --------------------------
	.section	.nv.shared.reserved.0,"aw",@nobits
	.weak		__nv_reservedSMEM_offset_0_alias
	.size		__nv_reservedSMEM_offset_0_alias, 0, 64
	.other		__nv_reservedSMEM_offset_0_alias,@"STO_CUDA_RESERVED_SHARED STV_DEFAULT"
__nv_reservedSMEM_offset_0_alias:
	.zero		0
	.zero		64


//--------------------- .nv.constant0.doit        --------------------------
	.section	.nv.constant0.doit,"a",@progbits
	.sectionflags	@""
	.align	4
.nv.constant0.doit:
	.zero		896


//--------------------- SYMBOLS --------------------------

	.type		.nv.reservedSmem.offset0,@object
	.size		.nv.reservedSmem.offset0,0x4
	.type		.nv.reservedSmem.cap,@object
	.size		.nv.reservedSmem.cap,0x4
